//
// Generated by NVIDIA NVVM Compiler
//
// Compiler Build ID: CL-36424714
// Cuda compilation tools, release 13.0, V13.0.88
// Based on NVVM 20.0.0
//

.version 9.0
.target sm_100
.address_size 64

	// .globl	_Z13cudaMatrixMulPiS_S_
.extern .func  (.param .b32 func_retval0) vprintf
(
	.param .b64 vprintf_param_0,
	.param .b64 vprintf_param_1
)
;
// _ZZ19cudaMatrixMulSharedPiS_S_E3SM2 has been demoted
// _ZZ19cudaMatrixMulSharedPiS_S_E3SM3 has been demoted
.global .align 1 .b8 $str[29] = {116, 105, 100, 61, 37, 100, 44, 32, 71, 77, 50, 91, 48, 93, 61, 37, 100, 32, 83, 77, 50, 91, 48, 93, 61, 37, 100, 10};
.global .align 1 .b8 $str$1[29] = {116, 105, 100, 61, 37, 100, 44, 32, 71, 77, 50, 91, 49, 93, 61, 37, 100, 32, 83, 77, 50, 91, 49, 93, 61, 37, 100, 10};
.global .align 1 .b8 $str$2[29] = {116, 105, 100, 61, 37, 100, 44, 32, 71, 77, 50, 91, 50, 93, 61, 37, 100, 32, 83, 77, 50, 91, 50, 93, 61, 37, 100, 10};
.global .align 1 .b8 $str$3[29] = {116, 105, 100, 61, 37, 100, 44, 32, 71, 77, 51, 91, 48, 93, 61, 37, 100, 32, 83, 77, 51, 91, 48, 93, 61, 37, 100, 10};
.global .align 1 .b8 $str$4[29] = {116, 105, 100, 61, 37, 100, 44, 32, 71, 77, 51, 91, 49, 93, 61, 37, 100, 32, 83, 77, 51, 91, 49, 93, 61, 37, 100, 10};
.global .align 1 .b8 $str$5[29] = {116, 105, 100, 61, 37, 100, 44, 32, 71, 77, 51, 91, 50, 93, 61, 37, 100, 32, 83, 77, 51, 91, 50, 93, 61, 37, 100, 10};

.visible .entry _Z13cudaMatrixMulPiS_S_(
	.param .u64 .ptr .align 1 _Z13cudaMatrixMulPiS_S__param_0,
	.param .u64 .ptr .align 1 _Z13cudaMatrixMulPiS_S__param_1,
	.param .u64 .ptr .align 1 _Z13cudaMatrixMulPiS_S__param_2
)
{
	.reg .pred 	%p<2>;
	.reg .b32 	%r<70>;
	.reg .b64 	%rd<15>;

	ld.param.u64 	%rd3, [_Z13cudaMatrixMulPiS_S__param_0];
	ld.param.u64 	%rd4, [_Z13cudaMatrixMulPiS_S__param_1];
	ld.param.u64 	%rd5, [_Z13cudaMatrixMulPiS_S__param_2];
	cvta.to.global.u64 	%rd6, %rd5;
	cvta.to.global.u64 	%rd7, %rd4;
	mov.u32 	%r13, %ntid.x;
	mov.u32 	%r14, %ctaid.x;
	mov.u32 	%r15, %tid.x;
	mad.lo.s32 	%r1, %r13, %r14, %r15;
	shr.s32 	%r16, %r1, 31;
	shr.u32 	%r17, %r16, 22;
	add.s32 	%r18, %r1, %r17;
	and.b32  	%r67, %r18, -1024;
	sub.s32 	%r66, %r1, %r67;
	add.s64 	%rd1, %rd7, 32;
	add.s64 	%rd2, %rd6, 32768;
	mov.b32 	%r68, 0;
	mov.u32 	%r69, %r68;
$L__BB0_1:
	mul.wide.s32 	%rd8, %r67, 4;
	add.s64 	%rd9, %rd1, %rd8;
	mul.wide.s32 	%rd10, %r66, 4;
	add.s64 	%rd11, %rd2, %rd10;
	ld.global.u32 	%r19, [%rd9+-32];
	ld.global.u32 	%r20, [%rd11+-32768];
	mad.lo.s32 	%r21, %r20, %r19, %r69;
	ld.global.u32 	%r22, [%rd9+-28];
	ld.global.u32 	%r23, [%rd11+-28672];
	mad.lo.s32 	%r24, %r23, %r22, %r21;
	ld.global.u32 	%r25, [%rd9+-24];
	ld.global.u32 	%r26, [%rd11+-24576];
	mad.lo.s32 	%r27, %r26, %r25, %r24;
	ld.global.u32 	%r28, [%rd9+-20];
	ld.global.u32 	%r29, [%rd11+-20480];
	mad.lo.s32 	%r30, %r29, %r28, %r27;
	ld.global.u32 	%r31, [%rd9+-16];
	ld.global.u32 	%r32, [%rd11+-16384];
	mad.lo.s32 	%r33, %r32, %r31, %r30;
	ld.global.u32 	%r34, [%rd9+-12];
	ld.global.u32 	%r35, [%rd11+-12288];
	mad.lo.s32 	%r36, %r35, %r34, %r33;
	ld.global.u32 	%r37, [%rd9+-8];
	ld.global.u32 	%r38, [%rd11+-8192];
	mad.lo.s32 	%r39, %r38, %r37, %r36;
	ld.global.u32 	%r40, [%rd9+-4];
	ld.global.u32 	%r41, [%rd11+-4096];
	mad.lo.s32 	%r42, %r41, %r40, %r39;
	ld.global.u32 	%r43, [%rd9];
	ld.global.u32 	%r44, [%rd11];
	mad.lo.s32 	%r45, %r44, %r43, %r42;
	ld.global.u32 	%r46, [%rd9+4];
	ld.global.u32 	%r47, [%rd11+4096];
	mad.lo.s32 	%r48, %r47, %r46, %r45;
	ld.global.u32 	%r49, [%rd9+8];
	ld.global.u32 	%r50, [%rd11+8192];
	mad.lo.s32 	%r51, %r50, %r49, %r48;
	ld.global.u32 	%r52, [%rd9+12];
	ld.global.u32 	%r53, [%rd11+12288];
	mad.lo.s32 	%r54, %r53, %r52, %r51;
	ld.global.u32 	%r55, [%rd9+16];
	ld.global.u32 	%r56, [%rd11+16384];
	mad.lo.s32 	%r57, %r56, %r55, %r54;
	ld.global.u32 	%r58, [%rd9+20];
	ld.global.u32 	%r59, [%rd11+20480];
	mad.lo.s32 	%r60, %r59, %r58, %r57;
	ld.global.u32 	%r61, [%rd9+24];
	ld.global.u32 	%r62, [%rd11+24576];
	mad.lo.s32 	%r63, %r62, %r61, %r60;
	ld.global.u32 	%r64, [%rd9+28];
	ld.global.u32 	%r65, [%rd11+28672];
	mad.lo.s32 	%r69, %r65, %r64, %r63;
	add.s32 	%r68, %r68, 16;
	add.s32 	%r67, %r67, 16;
	add.s32 	%r66, %r66, 16384;
	setp.ne.s32 	%p1, %r68, 1024;
	@%p1 bra 	$L__BB0_1;
	cvta.to.global.u64 	%rd12, %rd3;
	mul.wide.s32 	%rd13, %r1, 4;
	add.s64 	%rd14, %rd12, %rd13;
	st.global.u32 	[%rd14], %r69;
	ret;

}
	// .globl	_Z19cudaMatrixMulSharedPiS_S_
.visible .entry _Z19cudaMatrixMulSharedPiS_S_(
	.param .u64 .ptr .align 1 _Z19cudaMatrixMulSharedPiS_S__param_0,
	.param .u64 .ptr .align 1 _Z19cudaMatrixMulSharedPiS_S__param_1,
	.param .u64 .ptr .align 1 _Z19cudaMatrixMulSharedPiS_S__param_2
)
{
	.local .align 8 .b8 	__local_depot1[16];
	.reg .b64 	%SP;
	.reg .b64 	%SPL;
	.reg .pred 	%p<4>;
	.reg .b32 	%r<156>;
	.reg .b64 	%rd<69>;
	// demoted variable
	.shared .align 4 .b8 _ZZ19cudaMatrixMulSharedPiS_S_E3SM2[24576];
	// demoted variable
	.shared .align 4 .b8 _ZZ19cudaMatrixMulSharedPiS_S_E3SM3[24576];
	mov.u64 	%SPL, __local_depot1;
	cvta.local.u64 	%SP, %SPL;
	ld.param.u64 	%rd3, [_Z19cudaMatrixMulSharedPiS_S__param_0];
	ld.param.u64 	%rd4, [_Z19cudaMatrixMulSharedPiS_S__param_1];
	ld.param.u64 	%rd5, [_Z19cudaMatrixMulSharedPiS_S__param_2];
	cvta.to.global.u64 	%rd1, %rd5;
	cvta.to.global.u64 	%rd2, %rd4;
	mov.u32 	%r1, %tid.x;
	mov.u32 	%r2, %ctaid.x;
	mul.lo.s32 	%r6, %r2, 6144;
	mov.u32 	%r7, %ctaid.y;
	mul.lo.s32 	%r3, %r7, 6144;
	or.b32  	%r8, %r1, %r3;
	mul.wide.u32 	%rd6, %r8, 4;
	add.s64 	%rd7, %rd2, %rd6;
	ld.global.u32 	%r9, [%rd7];
	shl.b32 	%r10, %r1, 2;
	mov.u32 	%r11, _ZZ19cudaMatrixMulSharedPiS_S_E3SM2;
	add.s32 	%r4, %r11, %r10;
	st.shared.u32 	[%r4], %r9;
	or.b32  	%r12, %r1, %r6;
	mul.wide.u32 	%rd8, %r12, 4;
	add.s64 	%rd9, %rd1, %rd8;
	ld.global.u32 	%r13, [%rd9];
	mov.u32 	%r14, _ZZ19cudaMatrixMulSharedPiS_S_E3SM3;
	add.s32 	%r5, %r14, %r10;
	st.shared.u32 	[%r5], %r13;
	ld.global.u32 	%r15, [%rd7+4096];
	st.shared.u32 	[%r4+4096], %r15;
	ld.global.u32 	%r16, [%rd9+4096];
	st.shared.u32 	[%r5+4096], %r16;
	ld.global.u32 	%r17, [%rd7+8192];
	st.shared.u32 	[%r4+8192], %r17;
	add.s32 	%r18, %r12, 2048;
	mul.wide.u32 	%rd10, %r18, 4;
	add.s64 	%rd11, %rd1, %rd10;
	ld.global.u32 	%r19, [%rd11];
	st.shared.u32 	[%r5+8192], %r19;
	ld.global.u32 	%r20, [%rd7+12288];
	st.shared.u32 	[%r4+12288], %r20;
	add.s32 	%r21, %r12, 3072;
	mul.wide.u32 	%rd12, %r21, 4;
	add.s64 	%rd13, %rd1, %rd12;
	ld.global.u32 	%r22, [%rd13];
	st.shared.u32 	[%r5+12288], %r22;
	ld.global.u32 	%r23, [%rd7+16384];
	st.shared.u32 	[%r4+16384], %r23;
	add.s32 	%r24, %r12, 4096;
	mul.wide.u32 	%rd14, %r24, 4;
	add.s64 	%rd15, %rd1, %rd14;
	ld.global.u32 	%r25, [%rd15];
	st.shared.u32 	[%r5+16384], %r25;
	ld.global.u32 	%r26, [%rd7+20480];
	st.shared.u32 	[%r4+20480], %r26;
	add.s32 	%r27, %r12, 5120;
	mul.wide.u32 	%rd16, %r27, 4;
	add.s64 	%rd17, %rd1, %rd16;
	ld.global.u32 	%r28, [%rd17];
	st.shared.u32 	[%r5+20480], %r28;
	bar.sync 	0;
	setp.gt.u32 	%p1, %r1, 10;
	or.b32  	%r29, %r7, %r2;
	setp.ne.s32 	%p2, %r29, 0;
	or.pred  	%p3, %p1, %p2;
	@%p3 bra 	$L__BB1_2;
	add.u64 	%rd18, %SP, 0;
	add.u64 	%rd19, %SPL, 0;
	ld.global.u32 	%r30, [%rd2];
	ld.shared.u32 	%r31, [_ZZ19cudaMatrixMulSharedPiS_S_E3SM2];
	st.local.v2.u32 	[%rd19], {%r1, %r30};
	st.local.u32 	[%rd19+8], %r31;
	mov.u64 	%rd20, $str;
	cvta.global.u64 	%rd21, %rd20;
	{ // callseq 0, 0
	.param .b64 param0;
	st.param.b64 	[param0], %rd21;
	.param .b64 param1;
	st.param.b64 	[param1], %rd18;
	.param .b32 retval0;
	call.uni (retval0), 
	vprintf, 
	(
	param0, 
	param1
	);
	ld.param.b32 	%r32, [retval0];
	} // callseq 0
	ld.global.u32 	%r34, [%rd2+4];
	ld.shared.u32 	%r35, [_ZZ19cudaMatrixMulSharedPiS_S_E3SM2+4];
	st.local.v2.u32 	[%rd19], {%r1, %r34};
	st.local.u32 	[%rd19+8], %r35;
	mov.u64 	%rd22, $str$1;
	cvta.global.u64 	%rd23, %rd22;
	{ // callseq 1, 0
	.param .b64 param0;
	st.param.b64 	[param0], %rd23;
	.param .b64 param1;
	st.param.b64 	[param1], %rd18;
	.param .b32 retval0;
	call.uni (retval0), 
	vprintf, 
	(
	param0, 
	param1
	);
	ld.param.b32 	%r36, [retval0];
	} // callseq 1
	ld.global.u32 	%r38, [%rd2+8];
	ld.shared.u32 	%r39, [_ZZ19cudaMatrixMulSharedPiS_S_E3SM2+8];
	st.local.v2.u32 	[%rd19], {%r1, %r38};
	st.local.u32 	[%rd19+8], %r39;
	mov.u64 	%rd24, $str$2;
	cvta.global.u64 	%rd25, %rd24;
	{ // callseq 2, 0
	.param .b64 param0;
	st.param.b64 	[param0], %rd25;
	.param .b64 param1;
	st.param.b64 	[param1], %rd18;
	.param .b32 retval0;
	call.uni (retval0), 
	vprintf, 
	(
	param0, 
	param1
	);
	ld.param.b32 	%r40, [retval0];
	} // callseq 2
	ld.global.u32 	%r42, [%rd1];
	ld.shared.u32 	%r43, [_ZZ19cudaMatrixMulSharedPiS_S_E3SM3];
	st.local.v2.u32 	[%rd19], {%r1, %r42};
	st.local.u32 	[%rd19+8], %r43;
	mov.u64 	%rd26, $str$3;
	cvta.global.u64 	%rd27, %rd26;
	{ // callseq 3, 0
	.param .b64 param0;
	st.param.b64 	[param0], %rd27;
	.param .b64 param1;
	st.param.b64 	[param1], %rd18;
	.param .b32 retval0;
	call.uni (retval0), 
	vprintf, 
	(
	param0, 
	param1
	);
	ld.param.b32 	%r44, [retval0];
	} // callseq 3
	ld.global.u32 	%r46, [%rd1+4];
	ld.shared.u32 	%r47, [_ZZ19cudaMatrixMulSharedPiS_S_E3SM3+4];
	st.local.v2.u32 	[%rd19], {%r1, %r46};
	st.local.u32 	[%rd19+8], %r47;
	mov.u64 	%rd28, $str$4;
	cvta.global.u64 	%rd29, %rd28;
	{ // callseq 4, 0
	.param .b64 param0;
	st.param.b64 	[param0], %rd29;
	.param .b64 param1;
	st.param.b64 	[param1], %rd18;
	.param .b32 retval0;
	call.uni (retval0), 
	vprintf, 
	(
	param0, 
	param1
	);
	ld.param.b32 	%r48, [retval0];
	} // callseq 4
	ld.global.u32 	%r50, [%rd1+8];
	ld.shared.u32 	%r51, [_ZZ19cudaMatrixMulSharedPiS_S_E3SM3+8];
	st.local.v2.u32 	[%rd19], {%r1, %r50};
	st.local.u32 	[%rd19+8], %r51;
	mov.u64 	%rd30, $str$5;
	cvta.global.u64 	%rd31, %rd30;
	{ // callseq 5, 0
	.param .b64 param0;
	st.param.b64 	[param0], %rd31;
	.param .b64 param1;
	st.param.b64 	[param1], %rd18;
	.param .b32 retval0;
	call.uni (retval0), 
	vprintf, 
	(
	param0, 
	param1
	);
	ld.param.b32 	%r52, [retval0];
	} // callseq 5
$L__BB1_2:
	cvta.to.global.u64 	%rd32, %rd3;
	bar.sync 	0;
	mad.lo.s32 	%r54, %r2, 6, %r3;
	ld.shared.u32 	%r55, [%r4];
	ld.shared.u32 	%r56, [%r5];
	mul.wide.u32 	%rd33, %r54, 4;
	add.s64 	%rd34, %rd32, %rd33;
	ld.global.u32 	%r57, [%rd34];
	mad.lo.s32 	%r58, %r56, %r55, %r57;
	st.global.u32 	[%rd34], %r58;
	ld.shared.u32 	%r59, [%r5+24];
	ld.global.u32 	%r60, [%rd34+4];
	mad.lo.s32 	%r61, %r59, %r55, %r60;
	st.global.u32 	[%rd34+4], %r61;
	ld.shared.u32 	%r62, [%r5+48];
	add.s32 	%r63, %r54, 2;
	mul.wide.u32 	%rd35, %r63, 4;
	add.s64 	%rd36, %rd32, %rd35;
	ld.global.u32 	%r64, [%rd36];
	mad.lo.s32 	%r65, %r62, %r55, %r64;
	st.global.u32 	[%rd36], %r65;
	ld.shared.u32 	%r66, [%r5+72];
	ld.global.u32 	%r67, [%rd36+4];
	mad.lo.s32 	%r68, %r66, %r55, %r67;
	st.global.u32 	[%rd36+4], %r68;
	ld.shared.u32 	%r69, [%r5+96];
	add.s32 	%r70, %r54, 4;
	mul.wide.u32 	%rd37, %r70, 4;
	add.s64 	%rd38, %rd32, %rd37;
	ld.global.u32 	%r71, [%rd38];
	mad.lo.s32 	%r72, %r69, %r55, %r71;
	st.global.u32 	[%rd38], %r72;
	ld.shared.u32 	%r73, [%r5+120];
	ld.global.u32 	%r74, [%rd38+4];
	mad.lo.s32 	%r75, %r73, %r55, %r74;
	st.global.u32 	[%rd38+4], %r75;
	add.s32 	%r76, %r54, 1024;
	ld.shared.u32 	%r77, [%r4+24];
	mul.wide.u32 	%rd39, %r76, 4;
	add.s64 	%rd40, %rd32, %rd39;
	ld.global.u32 	%r78, [%rd40];
	mad.lo.s32 	%r79, %r56, %r77, %r78;
	st.global.u32 	[%rd40], %r79;
	ld.global.u32 	%r80, [%rd40+4];
	mad.lo.s32 	%r81, %r59, %r77, %r80;
	st.global.u32 	[%rd40+4], %r81;
	add.s32 	%r82, %r54, 1026;
	mul.wide.u32 	%rd41, %r82, 4;
	add.s64 	%rd42, %rd32, %rd41;
	ld.global.u32 	%r83, [%rd42];
	mad.lo.s32 	%r84, %r62, %r77, %r83;
	st.global.u32 	[%rd42], %r84;
	ld.global.u32 	%r85, [%rd42+4];
	mad.lo.s32 	%r86, %r66, %r77, %r85;
	st.global.u32 	[%rd42+4], %r86;
	add.s32 	%r87, %r54, 1028;
	mul.wide.u32 	%rd43, %r87, 4;
	add.s64 	%rd44, %rd32, %rd43;
	ld.global.u32 	%r88, [%rd44];
	mad.lo.s32 	%r89, %r69, %r77, %r88;
	st.global.u32 	[%rd44], %r89;
	ld.global.u32 	%r90, [%rd44+4];
	mad.lo.s32 	%r91, %r73, %r77, %r90;
	st.global.u32 	[%rd44+4], %r91;
	add.s32 	%r92, %r54, 2048;
	ld.shared.u32 	%r93, [%r4+48];
	mul.wide.u32 	%rd45, %r92, 4;
	add.s64 	%rd46, %rd32, %rd45;
	ld.global.u32 	%r94, [%rd46];
	mad.lo.s32 	%r95, %r56, %r93, %r94;
	st.global.u32 	[%rd46], %r95;
	ld.global.u32 	%r96, [%rd46+4];
	mad.lo.s32 	%r97, %r59, %r93, %r96;
	st.global.u32 	[%rd46+4], %r97;
	add.s32 	%r98, %r54, 2050;
	mul.wide.u32 	%rd47, %r98, 4;
	add.s64 	%rd48, %rd32, %rd47;
	ld.global.u32 	%r99, [%rd48];
	mad.lo.s32 	%r100, %r62, %r93, %r99;
	st.global.u32 	[%rd48], %r100;
	ld.global.u32 	%r101, [%rd48+4];
	mad.lo.s32 	%r102, %r66, %r93, %r101;
	st.global.u32 	[%rd48+4], %r102;
	add.s32 	%r103, %r54, 2052;
	mul.wide.u32 	%rd49, %r103, 4;
	add.s64 	%rd50, %rd32, %rd49;
	ld.global.u32 	%r104, [%rd50];
	mad.lo.s32 	%r105, %r69, %r93, %r104;
	st.global.u32 	[%rd50], %r105;
	ld.global.u32 	%r106, [%rd50+4];
	mad.lo.s32 	%r107, %r73, %r93, %r106;
	st.global.u32 	[%rd50+4], %r107;
	add.s32 	%r108, %r54, 3072;
	ld.shared.u32 	%r109, [%r4+72];
	mul.wide.u32 	%rd51, %r108, 4;
	add.s64 	%rd52, %rd32, %rd51;
	ld.global.u32 	%r110, [%rd52];
	mad.lo.s32 	%r111, %r56, %r109, %r110;
	st.global.u32 	[%rd52], %r111;
	ld.global.u32 	%r112, [%rd52+4];
	mad.lo.s32 	%r113, %r59, %r109, %r112;
	st.global.u32 	[%rd52+4], %r113;
	add.s32 	%r114, %r54, 3074;
	mul.wide.u32 	%rd53, %r114, 4;
	add.s64 	%rd54, %rd32, %rd53;
	ld.global.u32 	%r115, [%rd54];
	mad.lo.s32 	%r116, %r62, %r109, %r115;
	st.global.u32 	[%rd54], %r116;
	ld.global.u32 	%r117, [%rd54+4];
	mad.lo.s32 	%r118, %r66, %r109, %r117;
	st.global.u32 	[%rd54+4], %r118;
	add.s32 	%r119, %r54, 3076;
	mul.wide.u32 	%rd55, %r119, 4;
	add.s64 	%rd56, %rd32, %rd55;
	ld.global.u32 	%r120, [%rd56];
	mad.lo.s32 	%r121, %r69, %r109, %r120;
	st.global.u32 	[%rd56], %r121;
	ld.global.u32 	%r122, [%rd56+4];
	mad.lo.s32 	%r123, %r73, %r109, %r122;
	st.global.u32 	[%rd56+4], %r123;
	add.s32 	%r124, %r54, 4096;
	ld.shared.u32 	%r125, [%r4+96];
	mul.wide.u32 	%rd57, %r124, 4;
	add.s64 	%rd58, %rd32, %rd57;
	ld.global.u32 	%r126, [%rd58];
	mad.lo.s32 	%r127, %r56, %r125, %r126;
	st.global.u32 	[%rd58], %r127;
	ld.global.u32 	%r128, [%rd58+4];
	mad.lo.s32 	%r129, %r59, %r125, %r128;
	st.global.u32 	[%rd58+4], %r129;
	add.s32 	%r130, %r54, 4098;
	mul.wide.u32 	%rd59, %r130, 4;
	add.s64 	%rd60, %rd32, %rd59;
	ld.global.u32 	%r131, [%rd60];
	mad.lo.s32 	%r132, %r62, %r125, %r131;
	st.global.u32 	[%rd60], %r132;
	ld.global.u32 	%r133, [%rd60+4];
	mad.lo.s32 	%r134, %r66, %r125, %r133;
	st.global.u32 	[%rd60+4], %r134;
	add.s32 	%r135, %r54, 4100;
	mul.wide.u32 	%rd61, %r135, 4;
	add.s64 	%rd62, %rd32, %rd61;
	ld.global.u32 	%r136, [%rd62];
	mad.lo.s32 	%r137, %r69, %r125, %r136;
	st.global.u32 	[%rd62], %r137;
	ld.global.u32 	%r138, [%rd62+4];
	mad.lo.s32 	%r139, %r73, %r125, %r138;
	st.global.u32 	[%rd62+4], %r139;
	add.s32 	%r140, %r54, 5120;
	ld.shared.u32 	%r141, [%r4+120];
	mul.wide.u32 	%rd63, %r140, 4;
	add.s64 	%rd64, %rd32, %rd63;
	ld.global.u32 	%r142, [%rd64];
	mad.lo.s32 	%r143, %r56, %r141, %r142;
	st.global.u32 	[%rd64], %r143;
	ld.global.u32 	%r144, [%rd64+4];
	mad.lo.s32 	%r145, %r59, %r141, %r144;
	st.global.u32 	[%rd64+4], %r145;
	add.s32 	%r146, %r54, 5122;
	mul.wide.u32 	%rd65, %r146, 4;
	add.s64 	%rd66, %rd32, %rd65;
	ld.global.u32 	%r147, [%rd66];
	mad.lo.s32 	%r148, %r62, %r141, %r147;
	st.global.u32 	[%rd66], %r148;
	ld.global.u32 	%r149, [%rd66+4];
	mad.lo.s32 	%r150, %r66, %r141, %r149;
	st.global.u32 	[%rd66+4], %r150;
	add.s32 	%r151, %r54, 5124;
	mul.wide.u32 	%rd67, %r151, 4;
	add.s64 	%rd68, %rd32, %rd67;
	ld.global.u32 	%r152, [%rd68];
	mad.lo.s32 	%r153, %r69, %r141, %r152;
	st.global.u32 	[%rd68], %r153;
	ld.global.u32 	%r154, [%rd68+4];
	mad.lo.s32 	%r155, %r73, %r141, %r154;
	st.global.u32 	[%rd68+4], %r155;
	bar.sync 	0;
	ret;

}


// ===== COMPILED SASS (sm_100) =====

	.target	sm_100

	.elftype	@"ET_EXEC"


//--------------------- .note.nv.tkinfo           --------------------------
	.section	.note.nv.tkinfo,"",@"SHT_NOTE"
	.sectionflags	@"SHF_NOTE_NV_TKINFO"
	.tkinfo
        /*0018*/ 	.word	0x00000002
        /*0030*/ 	.string	""
        /*0030*/ 	.string	"ptxas"
        /*0030*/ 	.string	"Cuda compilation tools, release 13.0, V13.0.88"
        /*0030*/ 	.string	"Build cuda_13.0.r13.0/compiler.36424714_0"
        /*0030*/ 	.string	"-arch sm_100 -m 64 "



//--------------------- .note.nv.cuinfo           --------------------------
	.section	.note.nv.cuinfo,"",@"SHT_NOTE"
	.sectionflags	@"SHF_NOTE_NV_CUINFO"
        /*0018*/ 	.short	0x0002
        /*001a*/ 	.short	0x0064
        /*001c*/ 	.short	0x0082
	.zero		2


//--------------------- .nv.info                  --------------------------
	.section	.nv.info,"",@"SHT_CUDA_INFO"
	.align	4


	//----- nvinfo : EIATTR_REGCOUNT
	.align		4
        /*0000*/ 	.byte	0x04, 0x2f
        /*0002*/ 	.short	(.L_7 - .L_6)
	.align		4
.L_6:
        /*0004*/ 	.word	index@(_Z13cudaMatrixMulPiS_S_)
        /*0008*/ 	.word	0x0000001f


	//----- nvinfo : EIATTR_FRAME_SIZE
	.align		4
.L_7:
        /*000c*/ 	.byte	0x04, 0x11
        /*000e*/ 	.short	(.L_9 - .L_8)
	.align		4
.L_8:
        /*0010*/ 	.word	index@(_Z13cudaMatrixMulPiS_S_)
        /*0014*/ 	.word	0x00000000


	//----- nvinfo : EIATTR_REGCOUNT
	.align		4
.L_9:
        /*0018*/ 	.byte	0x04, 0x2f
        /*001a*/ 	.short	(.L_11 - .L_10)
	.align		4
.L_10:
        /*001c*/ 	.word	index@(_Z19cudaMatrixMulSharedPiS_S_)
        /*0020*/ 	.word	0x00000020


	//----- nvinfo : EIATTR_FRAME_SIZE
	.align		4
.L_11:
        /*0024*/ 	.byte	0x04, 0x11
        /*0026*/ 	.short	(.L_13 - .L_12)
	.align		4
.L_12:
        /*0028*/ 	.word	index@(_Z19cudaMatrixMulSharedPiS_S_)
        /*002c*/ 	.word	0x00000010


	//----- nvinfo : EIATTR_MIN_STACK_SIZE
	.align		4
.L_13:
        /*0030*/ 	.byte	0x04, 0x12
        /*0032*/ 	.short	(.L_15 - .L_14)
	.align		4
.L_14:
        /*0034*/ 	.word	index@(_Z19cudaMatrixMulSharedPiS_S_)
        /*0038*/ 	.word	0x00000010


	//----- nvinfo : EIATTR_MIN_STACK_SIZE
	.align		4
.L_15:
        /*003c*/ 	.byte	0x04, 0x12
        /*003e*/ 	.short	(.L_17 - .L_16)
	.align		4
.L_16:
        /*0040*/ 	.word	index@(_Z13cudaMatrixMulPiS_S_)
        /*0044*/ 	.word	0x00000000
.L_17:


//--------------------- .nv.compat                --------------------------
	.section	.nv.compat,"",@"SHT_CUDA_COMPAT_INFO"
	.align	4
        /*0000*/ 	.byte	0x02, 0x09, 0x00, 0x00, 0x02, 0x02, 0x01, 0x00, 0x02, 0x05, 0x05, 0x00, 0x03, 0x07, 0x01, 0x01
        /*0010*/ 	.byte	0x02, 0x03, 0x00, 0x00, 0x02, 0x06, 0x01, 0x00, 0x04, 0x0b, 0x08, 0x00, 0x09, 0x00, 0x00, 0x00
        /*0020*/ 	.byte	0x00, 0x00, 0x00, 0x00


//--------------------- .nv.info._Z19cudaMatrixMulSharedPiS_S_ --------------------------
	.section	.nv.info._Z19cudaMatrixMulSharedPiS_S_,"",@"SHT_CUDA_INFO"
	.sectionflags	@""
	.align	4


	//----- nvinfo : EIATTR_CUDA_API_VERSION
	.align		4
        /*0000*/ 	.byte	0x04, 0x37
        /*0002*/ 	.short	(.L_19 - .L_18)
.L_18:
        /*0004*/ 	.word	0x00000082


	//----- nvinfo : EIATTR_KPARAM_INFO
	.align		4
.L_19:
        /*0008*/ 	.byte	0x04, 0x17
        /*000a*/ 	.short	(.L_21 - .L_20)
.L_20:
        /*000c*/ 	.word	0x00000000
        /*0010*/ 	.short	0x0002
        /*0012*/ 	.short	0x0010
        /*0014*/ 	.byte	0x00, 0xf5, 0x21, 0x00


	//----- nvinfo : EIATTR_KPARAM_INFO
	.align		4
.L_21:
        /*0018*/ 	.byte	0x04, 0x17
        /*001a*/ 	.short	(.L_23 - .L_22)
.L_22:
        /*001c*/ 	.word	0x00000000
        /*0020*/ 	.short	0x0001
        /*0022*/ 	.short	0x0008
        /*0024*/ 	.byte	0x00, 0xf5, 0x21, 0x00


	//----- nvinfo : EIATTR_KPARAM_INFO
	.align		4
.L_23:
        /*0028*/ 	.byte	0x04, 0x17
        /*002a*/ 	.short	(.L_25 - .L_24)
.L_24:
        /*002c*/ 	.word	0x00000000
        /*0030*/ 	.short	0x0000
        /*0032*/ 	.short	0x0000
        /*0034*/ 	.byte	0x00, 0xf5, 0x21, 0x00


	//----- nvinfo : EIATTR_SPARSE_MMA_MASK
	.align		4
.L_25:
        /*0038*/ 	.byte	0x03, 0x50
        /*003a*/ 	.short	0x0000


	//----- nvinfo : EIATTR_MAXREG_COUNT
	.align		4
        /*003c*/ 	.byte	0x03, 0x1b
        /*003e*/ 	.short	0x00ff


	//----- nvinfo : EIATTR_NUM_BARRIERS
	.align		4
        /*0040*/ 	.byte	0x02, 0x4c
        /*0042*/ 	.byte	0x01
	.zero		1


	//----- nvinfo : EIATTR_EXTERNS
	.align		4
        /*0044*/ 	.byte	0x04, 0x0f
        /*0046*/ 	.short	(.L_27 - .L_26)


	//   ....[0]....
	.align		4
.L_26:
        /*0048*/ 	.word	index@(vprintf)


	//----- nvinfo : EIATTR_MERCURY_ISA_VERSION
	.align		4
.L_27:
        /*004c*/ 	.byte	0x03, 0x5f
        /*004e*/ 	.short	0x0101


	//----- nvinfo : EIATTR_VRC_CTA_INIT_COUNT
	.align		4
        /*0050*/ 	.byte	0x02, 0x4a
	.zero		1
	.zero		1


	//----- nvinfo : EIATTR_SYSCALL_OFFSETS
	.align		4
        /*0054*/ 	.byte	0x04, 0x46
        /*0056*/ 	.short	(.L_29 - .L_28)


	//   ....[0]....
.L_28:
        /*0058*/ 	.word	0x000004a0


	//   ....[1]....
        /*005c*/ 	.word	0x000005a0


	//   ....[2]....
        /*0060*/ 	.word	0x000006a0


	//   ....[3]....
        /*0064*/ 	.word	0x000007a0


	//   ....[4]....
        /*0068*/ 	.word	0x000008a0


	//   ....[5]....
        /*006c*/ 	.word	0x000009b0


	//----- nvinfo : EIATTR_EXIT_INSTR_OFFSETS
	.align		4
.L_29:
        /*0070*/ 	.byte	0x04, 0x1c
        /*0072*/ 	.short	(.L_31 - .L_30)


	//   ....[0]....
.L_30:
        /*0074*/ 	.word	0x000013c0


	//----- nvinfo : EIATTR_CRS_STACK_SIZE
	.align		4
.L_31:
        /*0078*/ 	.byte	0x04, 0x1e
        /*007a*/ 	.short	(.L_33 - .L_32)
.L_32:
        /*007c*/ 	.word	0x00000000


	//----- nvinfo : EIATTR_CBANK_PARAM_SIZE
	.align		4
.L_33:
        /*0080*/ 	.byte	0x03, 0x19
        /*0082*/ 	.short	0x0018


	//----- nvinfo : EIATTR_PARAM_CBANK
	.align		4
        /*0084*/ 	.byte	0x04, 0x0a
        /*0086*/ 	.short	(.L_35 - .L_34)
	.align		4
.L_34:
        /*0088*/ 	.word	index@(.nv.constant0._Z19cudaMatrixMulSharedPiS_S_)
        /*008c*/ 	.short	0x0380
        /*008e*/ 	.short	0x0018


	//----- nvinfo : EIATTR_SW_WAR
	.align		4
.L_35:
        /*0090*/ 	.byte	0x04, 0x36
        /*0092*/ 	.short	(.L_37 - .L_36)
.L_36:
        /*0094*/ 	.word	0x00000008
.L_37:


//--------------------- .nv.info._Z13cudaMatrixMulPiS_S_ --------------------------
	.section	.nv.info._Z13cudaMatrixMulPiS_S_,"",@"SHT_CUDA_INFO"
	.sectionflags	@""
	.align	4


	//----- nvinfo : EIATTR_CUDA_API_VERSION
	.align		4
        /*0000*/ 	.byte	0x04, 0x37
        /*0002*/ 	.short	(.L_39 - .L_38)
.L_38:
        /*0004*/ 	.word	0x00000082


	//----- nvinfo : EIATTR_KPARAM_INFO
	.align		4
.L_39:
        /*0008*/ 	.byte	0x04, 0x17
        /*000a*/ 	.short	(.L_41 - .L_40)
.L_40:
        /*000c*/ 	.word	0x00000000
        /*0010*/ 	.short	0x0002
        /*0012*/ 	.short	0x0010
        /*0014*/ 	.byte	0x00, 0xf5, 0x21, 0x00


	//----- nvinfo : EIATTR_KPARAM_INFO
	.align		4
.L_41:
        /*0018*/ 	.byte	0x04, 0x17
        /*001a*/ 	.short	(.L_43 - .L_42)
.L_42:
        /*001c*/ 	.word	0x00000000
        /*0020*/ 	.short	0x0001
        /*0022*/ 	.short	0x0008
        /*0024*/ 	.byte	0x00, 0xf5, 0x21, 0x00


	//----- nvinfo : EIATTR_KPARAM_INFO
	.align		4
.L_43:
        /*0028*/ 	.byte	0x04, 0x17
        /*002a*/ 	.short	(.L_45 - .L_44)
.L_44:
        /*002c*/ 	.word	0x00000000
        /*0030*/ 	.short	0x0000
        /*0032*/ 	.short	0x0000
        /*0034*/ 	.byte	0x00, 0xf5, 0x21, 0x00


	//----- nvinfo : EIATTR_SPARSE_MMA_MASK
	.align		4
.L_45:
        /*0038*/ 	.byte	0x03, 0x50
        /*003a*/ 	.short	0x0000


	//----- nvinfo : EIATTR_MAXREG_COUNT
	.align		4
        /*003c*/ 	.byte	0x03, 0x1b
        /*003e*/ 	.short	0x00ff


	//----- nvinfo : EIATTR_MERCURY_ISA_VERSION
	.align		4
        /*0040*/ 	.byte	0x03, 0x5f
        /*0042*/ 	.short	0x0101


	//----- nvinfo : EIATTR_VRC_CTA_INIT_COUNT
	.align		4
        /*0044*/ 	.byte	0x02, 0x4a
	.zero		1
	.zero		1


	//----- nvinfo : EIATTR_EXIT_INSTR_OFFSETS
	.align		4
        /*0048*/ 	.byte	0x04, 0x1c
        /*004a*/ 	.short	(.L_47 - .L_46)


	//   ....[0]....
.L_46:
        /*004c*/ 	.word	0x00000500


	//----- nvinfo : EIATTR_CBANK_PARAM_SIZE
	.align		4
.L_47:
        /*0050*/ 	.byte	0x03, 0x19
        /*0052*/ 	.short	0x0018


	//----- nvinfo : EIATTR_PARAM_CBANK
	.align		4
        /*0054*/ 	.byte	0x04, 0x0a
        /*0056*/ 	.short	(.L_49 - .L_48)
	.align		4
.L_48:
        /*0058*/ 	.word	index@(.nv.constant0._Z13cudaMatrixMulPiS_S_)
        /*005c*/ 	.short	0x0380
        /*005e*/ 	.short	0x0018


	//----- nvinfo : EIATTR_SW_WAR
	.align		4
.L_49:
        /*0060*/ 	.byte	0x04, 0x36
        /*0062*/ 	.short	(.L_51 - .L_50)
.L_50:
        /*0064*/ 	.word	0x00000008
.L_51:


//--------------------- .nv.callgraph             --------------------------
	.section	.nv.callgraph,"",@"SHT_CUDA_CALLGRAPH"
	.align	4
	.sectionentsize	8
	.align		4
        /*0000*/ 	.word	0x00000000
	.align		4
        /*0004*/ 	.word	0xffffffff
	.align		4
        /*0008*/ 	.word	index@(_Z19cudaMatrixMulSharedPiS_S_)
	.align		4
        /*000c*/ 	.word	index@(vprintf)
	.align		4
        /*0010*/ 	.word	0x00000000
	.align		4
        /*0014*/ 	.word	0xfffffffe
	.align		4
        /*0018*/ 	.word	0x00000000
	.align		4
        /*001c*/ 	.word	0xfffffffd
	.align		4
        /*0020*/ 	.word	0x00000000
	.align		4
        /*0024*/ 	.word	0xfffffffc


//--------------------- .nv.constant4             --------------------------
	.section	.nv.constant4,"a",@progbits
	.align	8
	.align		8
.nv.constant4:
        /*0000*/ 	.dword	vprintf
	.align		8
        /*0008*/ 	.dword	$str
	.align		8
        /*0010*/ 	.dword	$str$1
	.align		8
        /*0018*/ 	.dword	$str$2
	.align		8
        /*0020*/ 	.dword	$str$3
	.align		8
        /*0028*/ 	.dword	$str$4
	.align		8
        /*0030*/ 	.dword	$str$5


//--------------------- .text._Z19cudaMatrixMulSharedPiS_S_ --------------------------
	.section	.text._Z19cudaMatrixMulSharedPiS_S_,"ax",@progbits
	.align	128
        .global         _Z19cudaMatrixMulSharedPiS_S_
        .type           _Z19cudaMatrixMulSharedPiS_S_,@function
        .size           _Z19cudaMatrixMulSharedPiS_S_,(.L_x_9 - _Z19cudaMatrixMulSharedPiS_S_)
        .other          _Z19cudaMatrixMulSharedPiS_S_,@"STO_CUDA_ENTRY STV_DEFAULT"
_Z19cudaMatrixMulSharedPiS_S_:
.text._Z19cudaMatrixMulSharedPiS_S_:
[----:B------:R-:W0:Y:S01]  /*0000*/  LDC R1, c[0x0][0x37c] ;  /* 0x0000df00ff017b82 */ /* 0x000e220000000800 */
[----:B------:R-:W1:Y:S07]  /*0010*/  S2R R24, SR_CTAID.X ;  /* 0x0000000000187919 */ /* 0x000e6e0000002500 */
[----:B------:R-:W2:Y:S01]  /*0020*/  LDC.64 R4, c[0x0][0x388] ;  /* 0x0000e200ff047b82 */ /* 0x000ea20000000a00 */
[----:B------:R-:W3:Y:S01]  /*0030*/  LDCU.64 UR36, c[0x0][0x358] ;  /* 0x00006b00ff2477ac */ /* 0x000ee20008000a00 */
[----:B0-----:R-:W-:Y:S01]  /*0040*/  IADD3 R1, PT, PT, R1, -0x10, RZ ;  /* 0xfffffff001017810 */ /* 0x001fe20007ffe0ff */
[----:B------:R-:W0:Y:S01]  /*0050*/  S2R R3, SR_CTAID.Y ;  /* 0x0000000000037919 */ /* 0x000e220000002600 */
[----:B------:R-:W4:Y:S04]  /*0060*/  S2R R2, SR_TID.X ;  /* 0x0000000000027919 */ /* 0x000f280000002100 */
[----:B------:R-:W5:Y:S01]  /*0070*/  LDC.64 R10, c[0x0][0x390] ;  /* 0x0000e400ff0a7b82 */ /* 0x000f620000000a00 */
[----:B-1----:R-:W-:-:S02]  /*0080*/  IMAD R7, R24, 0x1800, RZ ;  /* 0x0000180018077824 */ /* 0x002fc400078e02ff */
[----:B0-----:R-:W-:-:S03]  /*0090*/  IMAD R23, R3, 0x1800, RZ ;  /* 0x0000180003177824 */ /* 0x001fc600078e02ff */
[C---:B----4-:R-:W-:Y:S02]  /*00a0*/  LOP3.LUT R9, R2.reuse, R7, RZ, 0xfc, !PT ;  /* 0x0000000702097212 */ /* 0x050fe400078efcff */
[----:B------:R-:W-:Y:S02]  /*00b0*/  LOP3.LUT R7, R2, R23, RZ, 0xfc, !PT ;  /* 0x0000001702077212 */ /* 0x000fe400078efcff */
[C---:B------:R-:W-:Y:S01]  /*00c0*/  IADD3 R21, PT, PT, R9.reuse, 0x800, RZ ;  /* 0x0000080009157810 */ /* 0x040fe20007ffe0ff */
[C---:B-----5:R-:W-:Y:S01]  /*00d0*/  IMAD.WIDE.U32 R18, R9.reuse, 0x4, R10 ;  /* 0x0000000409127825 */ /* 0x060fe200078e000a */
[----:B------:R-:W-:-:S03]  /*00e0*/  IADD3 R25, PT, PT, R9, 0x1000, RZ ;  /* 0x0000100009197810 */ /* 0x000fc60007ffe0ff */
[----:B--2---:R-:W-:Y:S01]  /*00f0*/  IMAD.WIDE.U32 R4, R7, 0x4, R4 ;  /* 0x0000000407047825 */ /* 0x004fe200078e0004 */
[C---:B------:R-:W-:Y:S01]  /*0100*/  IADD3 R7, PT, PT, R9.reuse, 0xc00, RZ ;  /* 0x00000c0009077810 */ /* 0x040fe20007ffe0ff */
[----:B---3--:R-:W2:Y:S01]  /*0110*/  LDG.E R0, desc[UR36][R18.64] ;  /* 0x0000002412007981 */ /* 0x008ea2000c1e1900 */
[----:B------:R-:W-:Y:S01]  /*0120*/  IADD3 R27, PT, PT, R9, 0x1400, RZ ;  /* 0x00001400091b7810 */ /* 0x000fe20007ffe0ff */
[--C-:B------:R-:W-:Y:S02]  /*0130*/  IMAD.WIDE.U32 R20, R21, 0x4, R10.reuse ;  /* 0x0000000415147825 */ /* 0x100fe400078e000a */
[----:B------:R-:W3:Y:S02]  /*0140*/  LDG.E R13, desc[UR36][R4.64] ;  /* 0x00000024040d7981 */ /* 0x000ee4000c1e1900 */
[--C-:B------:R-:W-:Y:S02]  /*0150*/  IMAD.WIDE.U32 R6, R7, 0x4, R10.reuse ;  /* 0x0000000407067825 */ /* 0x100fe400078e000a */
[----:B------:R-:W4:Y:S02]  /*0160*/  LDG.E R15, desc[UR36][R4.64+0x1000] ;  /* 0x00100024040f7981 */ /* 0x000f24000c1e1900 */
[----:B------:R-:W-:-:S02]  /*0170*/  IMAD.WIDE.U32 R8, R25, 0x4, R10 ;  /* 0x0000000419087825 */ /* 0x000fc400078e000a */
[----:B------:R0:W5:Y:S02]  /*0180*/  LDG.E R12, desc[UR36][R18.64+0x1000] ;  /* 0x00100024120c7981 */ /* 0x000164000c1e1900 */
[----:B------:R-:W-:Y:S02]  /*0190*/  IMAD.WIDE.U32 R10, R27, 0x4, R10 ;  /* 0x000000041b0a7825 */ /* 0x000fe400078e000a */
[----:B------:R-:W5:Y:S04]  /*01a0*/  LDG.E R17, desc[UR36][R4.64+0x2000] ;  /* 0x0020002404117981 */ /* 0x000f68000c1e1900 */
[----:B------:R-:W5:Y:S04]  /*01b0*/  LDG.E R14, desc[UR36][R20.64] ;  /* 0x00000024140e7981 */ /* 0x000f68000c1e1900 */
[----:B------:R-:W5:Y:S04]  /*01c0*/  LDG.E R25, desc[UR36][R4.64+0x3000] ;  /* 0x0030002404197981 */ /* 0x000f68000c1e1900 */
[----:B------:R-:W5:Y:S04]  /*01d0*/  LDG.E R6, desc[UR36][R6.64] ;  /* 0x0000002406067981 */ /* 0x000f68000c1e1900 */
[----:B------:R-:W5:Y:S04]  /*01e0*/  LDG.E R21, desc[UR36][R4.64+0x4000] ;  /* 0x0040002404157981 */ /* 0x000f68000c1e1900 */
[----:B------:R-:W5:Y:S04]  /*01f0*/  LDG.E R8, desc[UR36][R8.64] ;  /* 0x0000002408087981 */ /* 0x000f68000c1e1900 */
[----:B------:R-:W5:Y:S04]  /*0200*/  LDG.E R27, desc[UR36][R4.64+0x5000] ;  /* 0x00500024041b7981 */ /* 0x000f68000c1e1900 */
[----:B------:R-:W5:Y:S01]  /*0210*/  LDG.E R10, desc[UR36][R10.64] ;  /* 0x000000240a0a7981 */ /* 0x000f62000c1e1900 */
[----:B------:R-:W1:Y:S01]  /*0220*/  S2UR UR5, SR_CgaCtaId ;  /* 0x00000000000579c3 */ /* 0x000e620000008800 */
[----:B------:R-:W-:-:S02]  /*0230*/  UMOV UR38, 0x400 ;  /* 0x0000040000267882 */ /* 0x000fc40000000000 */
[----:B------:R-:W-:Y:S01]  /*0240*/  UIADD3 UR4, UPT, UPT, UR38, 0x6000, URZ ;  /* 0x0000600026047890 */ /* 0x000fe2000fffe0ff */
[----:B------:R-:W-:-:S03]  /*0250*/  LOP3.LUT P0, RZ, R3, R24, RZ, 0xfc, !PT ;  /* 0x0000001803ff7212 */ /* 0x000fc6000780fcff */
[----:B-1----:R-:W-:Y:S02]  /*0260*/  ULEA UR4, UR5, UR4, 0x18 ;  /* 0x0000000405047291 */ /* 0x002fe4000f8ec0ff */
[----:B------:R-:W-:-:S04]  /*0270*/  ULEA UR38, UR5, UR38, 0x18 ;  /* 0x0000002605267291 */ /* 0x000fc8000f8ec0ff */
[C---:B0-----:R-:W-:Y:S01]  /*0280*/  LEA R19, R2.reuse, UR4, 0x2 ;  /* 0x0000000402137c11 */ /* 0x041fe2000f8e10ff */
[----:B------:R-:W0:Y:S04]  /*0290*/  LDCU UR5, c[0x0][0x2fc] ;  /* 0x00005f80ff0577ac */ /* 0x000e280008000800 */
[----:B------:R-:W1:Y:S01]  /*02a0*/  LDCU UR4, c[0x0][0x2f8] ;  /* 0x00005f00ff0477ac */ /* 0x000e620008000800 */
[C---:B------:R-:W-:Y:S02]  /*02b0*/  LEA R22, R2.reuse, UR38, 0x2 ;  /* 0x0000002602167c11 */ /* 0x040fe4000f8e10ff */
[----:B------:R-:W-:Y:S02]  /*02c0*/  ISETP.GT.U32.OR P0, PT, R2, 0xa, P0 ;  /* 0x0000000a0200780c */ /* 0x000fe40000704470 */
[----:B-1----:R-:W-:Y:S01]  /*02d0*/  IADD3 R18, P1, PT, R1, UR4, RZ ;  /* 0x0000000401127c10 */ /* 0x002fe2000ff3e0ff */
[----:B---3--:R-:W-:Y:S04]  /*02e0*/  STS [R22], R13 ;  /* 0x0000000d16007388 */ /* 0x008fe80000000800 */
[----:B--2---:R-:W-:Y:S04]  /*02f0*/  STS [R19], R0 ;  /* 0x0000000013007388 */ /* 0x004fe80000000800 */
[----:B----4-:R-:W-:Y:S04]  /*0300*/  STS [R22+0x1000], R15 ;  /* 0x0010000f16007388 */ /* 0x010fe80000000800 */
[----:B-----5:R-:W-:Y:S04]  /*0310*/  STS [R19+0x1000], R12 ;  /* 0x0010000c13007388 */ /* 0x020fe80000000800 */
[----:B------:R0:W-:Y:S04]  /*0320*/  STS [R22+0x2000], R17 ;  /* 0x0020001116007388 */ /* 0x0001e80000000800 */
[----:B------:R1:W-:Y:S04]  /*0330*/  STS [R19+0x2000], R14 ;  /* 0x0020000e13007388 */ /* 0x0003e80000000800 */
[----:B------:R1:W-:Y:S04]  /*0340*/  STS [R22+0x3000], R25 ;  /* 0x0030001916007388 */ /* 0x0003e80000000800 */
[----:B------:R1:W-:Y:S04]  /*0350*/  STS [R19+0x3000], R6 ;  /* 0x0030000613007388 */ /* 0x0003e80000000800 */
[----:B------:R1:W-:Y:S01]  /*0360*/  STS [R22+0x4000], R21 ;  /* 0x0040001516007388 */ /* 0x0003e20000000800 */
[----:B0-----:R-:W-:-:S03]  /*0370*/  IADD3.X R17, PT, PT, RZ, UR5, RZ, P1, !PT ;  /* 0x00000005ff117c10 */ /* 0x001fc60008ffe4ff */
[----:B------:R1:W-:Y:S04]  /*0380*/  STS [R19+0x4000], R8 ;  /* 0x0040000813007388 */ /* 0x0003e80000000800 */
[----:B------:R1:W-:Y:S04]  /*0390*/  STS [R22+0x5000], R27 ;  /* 0x0050001b16007388 */ /* 0x0003e80000000800 */
[----:B------:R1:W-:Y:S01]  /*03a0*/  STS [R19+0x5000], R10 ;  /* 0x0050000a13007388 */ /* 0x0003e20000000800 */
[----:B------:R-:W-:Y:S06]  /*03b0*/  BAR.SYNC.DEFER_BLOCKING 0x0 ;  /* 0x0000000000007b1d */ /* 0x000fec0000010000 */
[----:B------:R-:W-:Y:S05]  /*03c0*/  @P0 BRA `(.L_x_0) ;  /* 0x00000004007c0947 */ /* 0x000fea0003800000 */
[----:B-1----:R-:W0:Y:S01]  /*03d0*/  LDC.64 R10, c[0x0][0x388] ;  /* 0x0000e200ff0a7b82 */ /* 0x002e220000000a00 */
[----:B------:R-:W1:Y:S01]  /*03e0*/  LDS R0, [UR38] ;  /* 0x00000026ff007984 */ /* 0x000e620008000800 */
[----:B------:R-:W-:Y:S01]  /*03f0*/  MOV R16, 0x0 ;  /* 0x0000000000107802 */ /* 0x000fe20000000f00 */
[----:B------:R-:W2:Y:S02]  /*0400*/  LDCU.64 UR4, c[0x4][0x8] ;  /* 0x01000100ff0477ac */ /* 0x000ea40008000a00 */
[----:B0-----:R-:W3:Y:S03]  /*0410*/  LDG.E R3, desc[UR36][R10.64] ;  /* 0x000000240a037981 */ /* 0x001ee6000c1e1900 */
[----:B------:R0:W4:Y:S01]  /*0420*/  LDC.64 R8, c[0x4][R16] ;  /* 0x0100000010087b82 */ /* 0x0001220000000a00 */
[----:B--2---:R-:W-:Y:S02]  /*0430*/  MOV R4, UR4 ;  /* 0x0000000400047c02 */ /* 0x004fe40008000f00 */
[----:B------:R-:W-:-:S02]  /*0440*/  MOV R5, UR5 ;  /* 0x0000000500057c02 */ /* 0x000fc40008000f00 */
[----:B------:R-:W-:Y:S02]  /*0450*/  MOV R6, R18 ;  /* 0x0000001200067202 */ /* 0x000fe40000000f00 */
[----:B------:R-:W-:Y:S01]  /*0460*/  MOV R7, R17 ;  /* 0x0000001100077202 */ /* 0x000fe20000000f00 */
[----:B-1----:R0:W-:Y:S04]  /*0470*/  STL [R1+0x8], R0 ;  /* 0x0000080001007387 */ /* 0x0021e80000100800 */
[----:B---34-:R0:W-:Y:S02]  /*0480*/  STL.64 [R1], R2 ;  /* 0x0000000201007387 */ /* 0x0181e40000100a00 */
[----:B------:R-:W-:-:S07]  /*0490*/  LEPC R20, `(.L_x_1) ;  /* 0x000000001014794e */ /* 0x000fce0000000000 */
[----:B0-----:R-:W-:Y:S05]  /*04a0*/  CALL.ABS.NOINC R8 ;  /* 0x0000000008007343 */ /* 0x001fea0003c00000 */
.L_x_1:
[----:B------:R-:W0:Y:S02]  /*04b0*/  LDC.64 R6, c[0x0][0x388] ;  /* 0x0000e200ff067b82 */ /* 0x000e240000000a00 */
[----:B0-----:R0:W2:Y:S06]  /*04c0*/  LDG.E R3, desc[UR36][R6.64+0x4] ;  /* 0x0000042406037981 */ /* 0x0010ac000c1e1900 */
[----:B------:R-:W1:Y:S01]  /*04d0*/  S2UR UR5, SR_CgaCtaId ;  /* 0x00000000000579c3 */ /* 0x000e620000008800 */
[----:B------:R-:W-:-:S07]  /*04e0*/  UMOV UR4, 0x400 ;  /* 0x0000040000047882 */ /* 0x000fce0000000000 */
[----:B------:R3:W4:Y:S01]  /*04f0*/  LDC.64 R8, c[0x4][R16] ;  /* 0x0100000010087b82 */ /* 0x0007220000000a00 */
[----:B0-----:R-:W-:Y:S02]  /*0500*/  MOV R6, R18 ;  /* 0x0000001200067202 */ /* 0x001fe40000000f00 */
[----:B------:R-:W-:Y:S01]  /*0510*/  MOV R7, R17 ;  /* 0x0000001100077202 */ /* 0x000fe20000000f00 */
[----:B-1----:R-:W-:-:S09]  /*0520*/  ULEA UR4, UR5, UR4, 0x18 ;  /* 0x0000000405047291 */ /* 0x002fd2000f8ec0ff */
[----:B------:R-:W0:Y:S02]  /*0530*/  LDS R0, [UR4+0x4] ;  /* 0x00000404ff007984 */ /* 0x000e240008000800 */
[----:B------:R-:W1:Y:S02]  /*0540*/  LDCU.64 UR4, c[0x4][0x10] ;  /* 0x01000200ff0477ac */ /* 0x000e640008000a00 */
[----:B-1----:R-:W-:Y:S02]  /*0550*/  MOV R4, UR4 ;  /* 0x0000000400047c02 */ /* 0x002fe40008000f00 */
[----:B------:R-:W-:Y:S01]  /*0560*/  MOV R5, UR5 ;  /* 0x0000000500057c02 */ /* 0x000fe20008000f00 */
[----:B0-----:R3:W-:Y:S04]  /*0570*/  STL [R1+0x8], R0 ;  /* 0x0000080001007387 */ /* 0x0017e80000100800 */
[----:B--2-4-:R3:W-:Y:S02]  /*0580*/  STL.64 [R1], R2 ;  /* 0x0000000201007387 */ /* 0x0147e40000100a00 */
[----:B------:R-:W-:-:S07]  /*0590*/  LEPC R20, `(.L_x_2) ;  /* 0x000000001014794e */ /* 0x000fce0000000000 */
[----:B---3--:R-:W-:Y:S05]  /*05a0*/  CALL.ABS.NOINC R8 ;  /* 0x0000000008007343 */ /* 0x008fea0003c00000 */
.L_x_2:
        /* <DEDUP_REMOVED lines=16> */
.L_x_3:
        /* <DEDUP_REMOVED lines=16> */
.L_x_4:
        /* <DEDUP_REMOVED lines=16> */
.L_x_5:
[----:B------:R-:W0:Y:S02]  /*08b0*/  LDC.64 R6, c[0x0][0x390] ;  /* 0x0000e400ff067b82 */ /* 0x000e240000000a00 */
[----:B0-----:R0:W2:Y:S06]  /*08c0*/  LDG.E R9, desc[UR36][R6.64+0x8] ;  /* 0x0000082406097981 */ /* 0x0010ac000c1e1900 */
[----:B------:R-:W1:Y:S01]  /*08d0*/  S2UR UR5, SR_CgaCtaId ;  /* 0x00000000000579c3 */ /* 0x000e620000008800 */
[----:B------:R-:W-:Y:S01]  /*08e0*/  UMOV UR4, 0x400 ;  /* 0x0000040000047882 */ /* 0x000fe20000000000 */
[----:B------:R-:W-:-:S06]  /*08f0*/  MOV R8, R2 ;  /* 0x0000000200087202 */ /* 0x000fcc0000000f00 */
        /* <DEDUP_REMOVED lines=12> */
.L_x_0:
[----:B------:R-:W1:Y:S01]  /*09c0*/  LDC.64 R2, c[0x0][0x380] ;  /* 0x0000e000ff027b82 */ /* 0x000e620000000a00 */
[----:B------:R-:W-:Y:S07]  /*09d0*/  WARPSYNC.ALL ;  /* 0x0000000000007948 */ /* 0x000fee0003800000 */
[----:B------:R-:W-:Y:S01]  /*09e0*/  BAR.SYNC.DEFER_BLOCKING 0x0 ;  /* 0x0000000000007b1d */ /* 0x000fe20000010000 */
[----:B------:R-:W-:-:S04]  /*09f0*/  IMAD R23, R24, 0x6, R23 ;  /* 0x0000000618177824 */ /* 0x000fc800078e0217 */
[----:B-1----:R-:W-:-:S05]  /*0a00*/  IMAD.WIDE.U32 R14, R23, 0x4, R2 ;  /* 0x00000004170e7825 */ /* 0x002fca00078e0002 */
[----:B------:R-:W2:Y:S04]  /*0a10*/  LDG.E R4, desc[UR36][R14.64] ;  /* 0x000000240e047981 */ /* 0x000ea8000c1e1900 */
[----:B------:R-:W3:Y:S01]  /*0a20*/  LDG.E R5, desc[UR36][R14.64+0x4] ;  /* 0x000004240e057981 */ /* 0x000ee2000c1e1900 */
[----:B------:R-:W-:-:S03]  /*0a30*/  IADD3 R11, PT, PT, R23, 0x2, RZ ;  /* 0x00000002170b7810 */ /* 0x000fc60007ffe0ff */
[----:B------:R-:W-:Y:S02]  /*0a40*/  LDS R9, [R22] ;  /* 0x0000000016097984 */ /* 0x000fe40000000800 */
[----:B------:R-:W-:Y:S02]  /*0a50*/  IMAD.WIDE.U32 R10, R11, 0x4, R2 ;  /* 0x000000040b0a7825 */ /* 0x000fe400078e0002 */
[----:B------:R-:W2:Y:S04]  /*0a60*/  LDS R0, [R19] ;  /* 0x0000000013007984 */ /* 0x000ea80000000800 */
[----:B------:R-:W3:Y:S01]  /*0a70*/  LDS R6, [R19+0x18] ;  /* 0x0000180013067984 */ /* 0x000ee20000000800 */
[----:B--2---:R-:W-:-:S03]  /*0a80*/  IMAD R7, R9, R0, R4 ;  /* 0x0000000009077224 */ /* 0x004fc600078e0204 */
[----:B------:R-:W0:Y:S01]  /*0a90*/  LDS R4, [R19+0x30] ;  /* 0x0000300013047984 */ /* 0x000e220000000800 */
[----:B---3--:R-:W-:-:S03]  /*0aa0*/  IMAD R17, R9, R6, R5 ;  /* 0x0000000609117224 */ /* 0x008fc600078e0205 */
[----:B------:R-:W-:Y:S04]  /*0ab0*/  STG.E desc[UR36][R14.64], R7 ;  /* 0x000000070e007986 */ /* 0x000fe8000c101924 */
[----:B------:R-:W-:Y:S04]  /*0ac0*/  STG.E desc[UR36][R14.64+0x4], R17 ;  /* 0x000004110e007986 */ /* 0x000fe8000c101924 */
[----:B------:R-:W0:Y:S04]  /*0ad0*/  LDG.E R8, desc[UR36][R10.64] ;  /* 0x000000240a087981 */ /* 0x000e28000c1e1900 */
[----:B------:R-:W2:Y:S01]  /*0ae0*/  LDG.E R12, desc[UR36][R10.64+0x4] ;  /* 0x000004240a0c7981 */ /* 0x000ea2000c1e1900 */
[----:B------:R-:W-:-:S03]  /*0af0*/  IADD3 R13, PT, PT, R23, 0x4, RZ ;  /* 0x00000004170d7810 */ /* 0x000fc60007ffe0ff */
[----:B------:R-:W2:Y:S04]  /*0b00*/  LDS R5, [R19+0x48] ;  /* 0x0000480013057984 */ /* 0x000ea80000000800 */
[----:B------:R-:W1:Y:S01]  /*0b10*/  LDS R7, [R19+0x60] ;  /* 0x0000600013077984 */ /* 0x000e620000000800 */
[----:B0-----:R-:W-:-:S03]  /*0b20*/  IMAD R21, R9, R4, R8 ;  /* 0x0000000409157224 */ /* 0x001fc600078e0208 */
[----:B------:R-:W0:Y:S01]  /*0b30*/  LDS R8, [R19+0x78] ;  /* 0x0000780013087984 */ /* 0x000e220000000800 */
[----:B--2---:R-:W-:Y:S02]  /*0b40*/  IMAD R25, R9, R5, R12 ;  /* 0x0000000509197224 */ /* 0x004fe400078e020c */
[----:B------:R-:W-:Y:S01]  /*0b50*/  IMAD.WIDE.U32 R12, R13, 0x4, R2 ;  /* 0x000000040d0c7825 */ /* 0x000fe200078e0002 */
[----:B------:R-:W-:Y:S04]  /*0b60*/  STG.E desc[UR36][R10.64], R21 ;  /* 0x000000150a007986 */ /* 0x000fe8000c101924 */
[----:B------:R2:W-:Y:S04]  /*0b70*/  STG.E desc[UR36][R10.64+0x4], R25 ;  /* 0x000004190a007986 */ /* 0x0005e8000c101924 */
[----:B------:R-:W1:Y:S04]  /*0b80*/  LDG.E R14, desc[UR36][R12.64] ;  /* 0x000000240c0e7981 */ /* 0x000e68000c1e1900 */
[----:B------:R-:W0:Y:S01]  /*0b90*/  LDG.E R15, desc[UR36][R12.64+0x4] ;  /* 0x000004240c0f7981 */ /* 0x000e22000c1e1900 */
[----:B------:R-:W-:Y:S01]  /*0ba0*/  IADD3 R29, PT, PT, R23, 0x400, RZ ;  /* 0x00000400171d7810 */ /* 0x000fe20007ffe0ff */
[----:B-1----:R-:W-:-:S02]  /*0bb0*/  IMAD R17, R9, R7, R14 ;  /* 0x0000000709117224 */ /* 0x002fc400078e020e */
[----:B0-----:R-:W-:-:S03]  /*0bc0*/  IMAD R27, R9, R8, R15 ;  /* 0x00000008091b7224 */ /* 0x001fc600078e020f */
[----:B------:R-:W-:Y:S01]  /*0bd0*/  STG.E desc[UR36][R12.64], R17 ;  /* 0x000000110c007986 */ /* 0x000fe2000c101924 */
[----:B------:R-:W-:-:S03]  /*0be0*/  IMAD.WIDE.U32 R14, R29, 0x4, R2 ;  /* 0x000000041d0e7825 */ /* 0x000fc600078e0002 */
[----:B------:R-:W-:Y:S04]  /*0bf0*/  STG.E desc[UR36][R12.64+0x4], R27 ;  /* 0x0000041b0c007986 */ /* 0x000fe8000c101924 */
[----:B--2---:R-:W2:Y:S04]  /*0c00*/  LDG.E R10, desc[UR36][R14.64] ;  /* 0x000000240e0a7981 */ /* 0x004ea8000c1e1900 */
[----:B------:R-:W3:Y:S01]  /*0c10*/  LDG.E R11, desc[UR36][R14.64+0x4] ;  /* 0x000004240e0b7981 */ /* 0x000ee2000c1e1900 */
[----:B------:R-:W-:-:S03]  /*0c20*/  IADD3 R25, PT, PT, R23, 0x402, RZ ;  /* 0x0000040217197810 */ /* 0x000fc60007ffe0ff */
[----:B------:R-:W2:Y:S02]  /*0c30*/  LDS R9, [R22+0x18] ;  /* 0x0000180016097984 */ /* 0x000ea40000000800 */
[-C--:B--2---:R-:W-:Y:S02]  /*0c40*/  IMAD R19, R0, R9.reuse, R10 ;  /* 0x0000000900137224 */ /* 0x084fe400078e020a */
[----:B---3--:R-:W-:-:S03]  /*0c50*/  IMAD R21, R6, R9, R11 ;  /* 0x0000000906157224 */ /* 0x008fc600078e020b */
[----:B------:R-:W-:Y:S01]  /*0c60*/  STG.E desc[UR36][R14.64], R19 ;  /* 0x000000130e007986 */ /* 0x000fe2000c101924 */
[----:B------:R-:W-:-:S03]  /*0c70*/  IMAD.WIDE.U32 R10, R25, 0x4, R2 ;  /* 0x00000004190a7825 */ /* 0x000fc600078e0002 */
[----:B------:R0:W-:Y:S04]  /*0c80*/  STG.E desc[UR36][R14.64+0x4], R21 ;  /* 0x000004150e007986 */ /* 0x0001e8000c101924 */
[----:B------:R-:W2:Y:S04]  /*0c90*/  LDG.E R16, desc[UR36][R10.64] ;  /* 0x000000240a107981 */ /* 0x000ea8000c1e1900 */
[----:B------:R-:W3:Y:S01]  /*0ca0*/  LDG.E R12, desc[UR36][R10.64+0x4] ;  /* 0x000004240a0c7981 */ /* 0x000ee2000c1e1900 */
[----:B------:R-:W-:Y:S01]  /*0cb0*/  IADD3 R13, PT, PT, R23, 0x404, RZ ;  /* 0x00000404170d7810 */ /* 0x000fe20007ffe0ff */
[----:B--2---:R-:W-:-:S02]  /*0cc0*/  IMAD R17, R4, R9, R16 ;  /* 0x0000000904117224 */ /* 0x004fc400078e0210 */
[----:B---3--:R-:W-:-:S03]  /*0cd0*/  IMAD R25, R5, R9, R12 ;  /* 0x0000000905197224 */ /* 0x008fc600078e020c */
[----:B------:R-:W-:Y:S01]  /*0ce0*/  STG.E desc[UR36][R10.64], R17 ;  /* 0x000000110a007986 */ /* 0x000fe2000c101924 */
[----:B------:R-:W-:-:S03]  /*0cf0*/  IMAD.WIDE.U32 R12, R13, 0x4, R2 ;  /* 0x000000040d0c7825 */ /* 0x000fc600078e0002 */
[----:B------:R1:W-:Y:S04]  /*0d00*/  STG.E desc[UR36][R10.64+0x4], R25 ;  /* 0x000004190a007986 */ /* 0x0003e8000c101924 */
[----:B------:R-:W2:Y:S04]  /*0d10*/  LDG.E R16, desc[UR36][R12.64] ;  /* 0x000000240c107981 */ /* 0x000ea8000c1e1900 */
[----:B------:R-:W3:Y:S01]  /*0d20*/  LDG.E R18, desc[UR36][R12.64+0x4] ;  /* 0x000004240c127981 */ /* 0x000ee2000c1e1900 */
[----:B0-----:R-:W-:-:S05]  /*0d30*/  IADD3 R15, PT, PT, R23, 0x800, RZ ;  /* 0x00000800170f7810 */ /* 0x001fca0007ffe0ff */
[----:B------:R-:W-:-:S04]  /*0d40*/  IMAD.WIDE.U32 R14, R15, 0x4, R2 ;  /* 0x000000040f0e7825 */ /* 0x000fc800078e0002 */
[-C--:B--2---:R-:W-:Y:S02]  /*0d50*/  IMAD R19, R7, R9.reuse, R16 ;  /* 0x0000000907137224 */ /* 0x084fe400078e0210 */
[----:B---3--:R-:W-:-:S03]  /*0d60*/  IMAD R21, R8, R9, R18 ;  /* 0x0000000908157224 */ /* 0x008fc600078e0212 */
[----:B------:R-:W-:Y:S04]  /*0d70*/  STG.E desc[UR36][R12.64], R19 ;  /* 0x000000130c007986 */ /* 0x000fe8000c101924 */
[----:B------:R-:W-:Y:S04]  /*0d80*/  STG.E desc[UR36][R12.64+0x4], R21 ;  /* 0x000004150c007986 */ /* 0x000fe8000c101924 */
[----:B------:R-:W2:Y:S04]  /*0d90*/  LDG.E R16, desc[UR36][R14.64] ;  /* 0x000000240e107981 */ /* 0x000ea8000c1e1900 */
[----:B------:R-:W3:Y:S01]  /*0da0*/  LDG.E R18, desc[UR36][R14.64+0x4] ;  /* 0x000004240e127981 */ /* 0x000ee2000c1e1900 */
[----:B-1----:R-:W-:-:S03]  /*0db0*/  IADD3 R11, PT, PT, R23, 0x802, RZ ;  /* 0x00000802170b7810 */ /* 0x002fc60007ffe0ff */
[----:B------:R-:W2:Y:S02]  /*0dc0*/  LDS R9, [R22+0x30] ;  /* 0x0000300016097984 */ /* 0x000ea40000000800 */
[----:B------:R-:W-:-:S04]  /*0dd0*/  IMAD.WIDE.U32 R10, R11, 0x4, R2 ;  /* 0x000000040b0a7825 */ /* 0x000fc800078e0002 */
[-C--:B--2---:R-:W-:Y:S02]  /*0de0*/  IMAD R17, R0, R9.reuse, R16 ;  /* 0x0000000900117224 */ /* 0x084fe400078e0210 */
[----:B---3--:R-:W-:-:S03]  /*0df0*/  IMAD R25, R6, R9, R18 ;  /* 0x0000000906197224 */ /* 0x008fc600078e0212 */
[----:B------:R-:W-:Y:S04]  /*0e00*/  STG.E desc[UR36][R14.64], R17 ;  /* 0x000000110e007986 */ /* 0x000fe8000c101924 */
        /* <DEDUP_REMOVED lines=61> */
[----:B0-----:R-:W-:-:S03]  /*11e0*/  IADD3 R15, PT, PT, R23, 0x1400, RZ ;  /* 0x00001400170f7810 */ /* 0x001fc60007ffe0ff */
[----:B------:R-:W0:Y:S02]  /*11f0*/  LDS R19, [R22+0x78] ;  /* 0x0000780016137984 */ /* 0x000e240000000800 */
[----:B------:R-:W-:-:S04]  /*1200*/  IMAD.WIDE.U32 R14, R15, 0x4, R2 ;  /* 0x000000040f0e7825 */ /* 0x000fc800078e0002 */
[-C--:B--2---:R-:W-:Y:S02]  /*1210*/  IMAD R17, R7, R9.reuse, R16 ;  /* 0x0000000907117224 */ /* 0x084fe400078e0210 */
[----:B---3--:R-:W-:-:S03]  /*1220*/  IMAD R9, R8, R9, R18 ;  /* 0x0000000908097224 */ /* 0x008fc600078e0212 */
[----:B------:R-:W-:Y:S04]  /*1230*/  STG.E desc[UR36][R12.64], R17 ;  /* 0x000000110c007986 */ /* 0x000fe8000c101924 */
[----:B------:R2:W-:Y:S04]  /*1240*/  STG.E desc[UR36][R12.64+0x4], R9 ;  /* 0x000004090c007986 */ /* 0x0005e8000c101924 */
[----:B------:R-:W0:Y:S04]  /*1250*/  LDG.E R16, desc[UR36][R14.64] ;  /* 0x000000240e107981 */ /* 0x000e28000c1e1900 */
[----:B------:R-:W3:Y:S01]  /*1260*/  LDG.E R18, desc[UR36][R14.64+0x4] ;  /* 0x000004240e127981 */ /* 0x000ee2000c1e1900 */
[----:B-1----:R-:W-:-:S05]  /*1270*/  IADD3 R11, PT, PT, R23, 0x1402, RZ ;  /* 0x00001402170b7810 */ /* 0x002fca0007ffe0ff */
[----:B------:R-:W-:-:S04]  /*1280*/  IMAD.WIDE.U32 R10, R11, 0x4, R2 ;  /* 0x000000040b0a7825 */ /* 0x000fc800078e0002 */
[-C--:B0-----:R-:W-:Y:S02]  /*1290*/  IMAD R21, R0, R19.reuse, R16 ;  /* 0x0000001300157224 */ /* 0x081fe400078e0210 */
[----:B---3--:R-:W-:-:S03]  /*12a0*/  IMAD R25, R6, R19, R18 ;  /* 0x0000001306197224 */ /* 0x008fc600078e0212 */
[----:B------:R-:W-:Y:S04]  /*12b0*/  STG.E desc[UR36][R14.64], R21 ;  /* 0x000000150e007986 */ /* 0x000fe8000c101924 */
[----:B------:R-:W-:Y:S04]  /*12c0*/  STG.E desc[UR36][R14.64+0x4], R25 ;  /* 0x000004190e007986 */ /* 0x000fe8000c101924 */
[----:B------:R-:W2:Y:S04]  /*12d0*/  LDG.E R0, desc[UR36][R10.64] ;  /* 0x000000240a007981 */ /* 0x000ea8000c1e1900 */
[----:B------:R-:W3:Y:S01]  /*12e0*/  LDG.E R6, desc[UR36][R10.64+0x4] ;  /* 0x000004240a067981 */ /* 0x000ee2000c1e1900 */
[----:B------:R-:W-:-:S05]  /*12f0*/  IADD3 R23, PT, PT, R23, 0x1404, RZ ;  /* 0x0000140417177810 */ /* 0x000fca0007ffe0ff */
[----:B------:R-:W-:-:S04]  /*1300*/  IMAD.WIDE.U32 R2, R23, 0x4, R2 ;  /* 0x0000000417027825 */ /* 0x000fc800078e0002 */
[-C--:B--2---:R-:W-:Y:S02]  /*1310*/  IMAD R9, R4, R19.reuse, R0 ;  /* 0x0000001304097224 */ /* 0x084fe400078e0200 */
[----:B---3--:R-:W-:-:S03]  /*1320*/  IMAD R5, R5, R19, R6 ;  /* 0x0000001305057224 */ /* 0x008fc600078e0206 */
[----:B------:R-:W-:Y:S04]  /*1330*/  STG.E desc[UR36][R10.64], R9 ;  /* 0x000000090a007986 */ /* 0x000fe8000c101924 */
[----:B------:R-:W-:Y:S04]  /*1340*/  STG.E desc[UR36][R10.64+0x4], R5 ;  /* 0x000004050a007986 */ /* 0x000fe8000c101924 */
[----:B------:R-:W2:Y:S04]  /*1350*/  LDG.E R0, desc[UR36][R2.64] ;  /* 0x0000002402007981 */ /* 0x000ea8000c1e1900 */
[----:B------:R-:W3:Y:S01]  /*1360*/  LDG.E R4, desc[UR36][R2.64+0x4] ;  /* 0x0000042402047981 */ /* 0x000ee2000c1e1900 */
[----:B--2---:R-:W-:-:S02]  /*1370*/  IMAD R7, R7, R19, R0 ;  /* 0x0000001307077224 */ /* 0x004fc400078e0200 */
[----:B---3--:R-:W-:-:S03]  /*1380*/  IMAD R19, R8, R19, R4 ;  /* 0x0000001308137224 */ /* 0x008fc600078e0204 */
[----:B------:R-:W-:Y:S04]  /*1390*/  STG.E desc[UR36][R2.64], R7 ;  /* 0x0000000702007986 */ /* 0x000fe8000c101924 */
[----:B------:R-:W-:Y:S01]  /*13a0*/  STG.E desc[UR36][R2.64+0x4], R19 ;  /* 0x0000041302007986 */ /* 0x000fe2000c101924 */
[----:B------:R-:W-:Y:S06]  /*13b0*/  BAR.SYNC.DEFER_BLOCKING 0x0 ;  /* 0x0000000000007b1d */ /* 0x000fec0000010000 */
[----:B------:R-:W-:Y:S05]  /*13c0*/  EXIT ;  /* 0x000000000000794d */ /* 0x000fea0003800000 */
.L_x_6:
[----:B------:R-:W-:-:S00]  /*13d0*/  BRA `(.L_x_6) ;  /* 0xfffffffc00fc7947 */ /* 0x000fc0000383ffff */
[----:B------:R-:W-:-:S00]  /*13e0*/  NOP ;  /* 0x0000000000007918 */ /* 0x000fc00000000000 */
        /* <DEDUP_REMOVED lines=9> */
.L_x_9:


//--------------------- .text._Z13cudaMatrixMulPiS_S_ --------------------------
	.section	.text._Z13cudaMatrixMulPiS_S_,"ax",@progbits
	.align	128
        .global         _Z13cudaMatrixMulPiS_S_
        .type           _Z13cudaMatrixMulPiS_S_,@function
        .size           _Z13cudaMatrixMulPiS_S_,(.L_x_10 - _Z13cudaMatrixMulPiS_S_)
        .other          _Z13cudaMatrixMulPiS_S_,@"STO_CUDA_ENTRY STV_DEFAULT"
_Z13cudaMatrixMulPiS_S_:
.text._Z13cudaMatrixMulPiS_S_:
[----:B------:R-:W-:Y:S01]  /*0000*/  LDC R1, c[0x0][0x37c] ;  /* 0x0000df00ff017b82 */ /* 0x000fe20000000800 */
[----:B------:R-:W0:Y:S01]  /*0010*/  S2R R0, SR_CTAID.X ;  /* 0x0000000000007919 */ /* 0x000e220000002500 */
[----:B------:R-:W0:Y:S01]  /*0020*/  LDCU UR4, c[0x0][0x360] ;  /* 0x00006c00ff0477ac */ /* 0x000e220008000800 */
[----:B------:R-:W-:Y:S01]  /*0030*/  HFMA2 R14, -RZ, RZ, 0, 0 ;  /* 0x00000000ff0e7431 */ /* 0x000fe200000001ff */
[----:B------:R-:W0:Y:S01]  /*0040*/  S2R R3, SR_TID.X ;  /* 0x0000000000037919 */ /* 0x000e220000002100 */
[----:B------:R-:W1:Y:S01]  /*0050*/  LDCU.64 UR8, c[0x0][0x388] ;  /* 0x00007100ff0877ac */ /* 0x000e620008000a00 */
[----:B------:R-:W2:Y:S01]  /*0060*/  LDCU.64 UR10, c[0x0][0x390] ;  /* 0x00007200ff0a77ac */ /* 0x000ea20008000a00 */
[----:B------:R-:W3:Y:S01]  /*0070*/  LDCU.64 UR12, c[0x0][0x358] ;  /* 0x00006b00ff0c77ac */ /* 0x000ee20008000a00 */
[----:B-1----:R-:W-:Y:S02]  /*0080*/  UIADD3 UR7, UP0, UPT, UR8, 0x20, URZ ;  /* 0x0000002008077890 */ /* 0x002fe4000ff1e0ff */
[----:B--2---:R-:W-:-:S02]  /*0090*/  UIADD3 UR5, UP1, UPT, UR10, 0x8000, URZ ;  /* 0x000080000a057890 */ /* 0x004fc4000ff3e0ff */
[----:B------:R-:W-:Y:S02]  /*00a0*/  UIADD3.X UR8, UPT, UPT, URZ, UR9, URZ, UP0, !UPT ;  /* 0x00000009ff087290 */ /* 0x000fe400087fe4ff */
[----:B------:R-:W-:Y:S01]  /*00b0*/  UIADD3.X UR6, UPT, UPT, URZ, UR11, URZ, UP1, !UPT ;  /* 0x0000000bff067290 */ /* 0x000fe20008ffe4ff */
[----:B0-----:R-:W-:Y:S01]  /*00c0*/  IMAD R0, R0, UR4, R3 ;  /* 0x0000000400007c24 */ /* 0x001fe2000f8e0203 */
[----:B------:R-:W-:-:S04]  /*00d0*/  UMOV UR4, URZ ;  /* 0x000000ff00047c82 */ /* 0x000fc80008000000 */
[----:B------:R-:W-:-:S04]  /*00e0*/  SHF.R.S32.HI R3, RZ, 0x1f, R0 ;  /* 0x0000001fff037819 */ /* 0x000fc80000011400 */
[----:B------:R-:W-:-:S04]  /*00f0*/  LEA.HI R3, R3, R0, RZ, 0xa ;  /* 0x0000000003037211 */ /* 0x000fc800078f50ff */
[----:B------:R-:W-:-:S04]  /*0100*/  LOP3.LUT R7, R3, 0xfffffc00, RZ, 0xc0, !PT ;  /* 0xfffffc0003077812 */ /* 0x000fc800078ec0ff */
[----:B---3--:R-:W-:-:S07]  /*0110*/  IADD3 R6, PT, PT, R0, -R7, RZ ;  /* 0x8000000700067210 */ /* 0x008fce0007ffe0ff */
.L_x_7:
[----:B------:R-:W-:Y:S02]  /*0120*/  MOV R4, UR7 ;  /* 0x0000000700047c02 */ /* 0x000fe40008000f00 */
[----:B------:R-:W-:Y:S02]  /*0130*/  MOV R5, UR8 ;  /* 0x0000000800057c02 */ /* 0x000fe40008000f00 */
[----:B------:R-:W-:Y:S02]  /*0140*/  MOV R2, UR5 ;  /* 0x0000000500027c02 */ /* 0x000fe40008000f00 */
[----:B------:R-:W-:Y:S01]  /*0150*/  MOV R3, UR6 ;  /* 0x0000000600037c02 */ /* 0x000fe20008000f00 */
[----:B------:R-:W-:-:S04]  /*0160*/  IMAD.WIDE R4, R7, 0x4, R4 ;  /* 0x0000000407047825 */ /* 0x000fc800078e0204 */
[----:B------:R-:W-:Y:S01]  /*0170*/  IMAD.WIDE R2, R6, 0x4, R2 ;  /* 0x0000000406027825 */ /* 0x000fe200078e0202 */
[----:B------:R-:W2:Y:S04]  /*0180*/  LDG.E R15, desc[UR12][R4.64+-0x20] ;  /* 0xffffe00c040f7981 */ /* 0x000ea8000c1e1900 */
[----:B------:R-:W2:Y:S04]  /*0190*/  LDG.E R16, desc[UR12][R2.64+-0x8000] ;  /* 0xff80000c02107981 */ /* 0x000ea8000c1e1900 */
[----:B------:R-:W3:Y:S04]  /*01a0*/  LDG.E R24, desc[UR12][R4.64+-0x1c] ;  /* 0xffffe40c04187981 */ /* 0x000ee8000c1e1900 */
[----:B------:R-:W3:Y:S04]  /*01b0*/  LDG.E R25, desc[UR12][R2.64+-0x7000] ;  /* 0xff90000c02197981 */ /* 0x000ee8000c1e1900 */
[----:B------:R-:W4:Y:S04]  /*01c0*/  LDG.E R19, desc[UR12][R4.64+-0x18] ;  /* 0xffffe80c04137981 */ /* 0x000f28000c1e1900 */
[----:B------:R-:W4:Y:S04]  /*01d0*/  LDG.E R18, desc[UR12][R2.64+-0x6000] ;  /* 0xffa0000c02127981 */ /* 0x000f28000c1e1900 */
[----:B------:R-:W5:Y:S04]  /*01e0*/  LDG.E R20, desc[UR12][R4.64+-0x14] ;  /* 0xffffec0c04147981 */ /* 0x000f68000c1e1900 */
        /* <DEDUP_REMOVED lines=12> */
[----:B--2---:R-:W-:-:S03]  /*02b0*/  IMAD R15, R15, R16, R14 ;  /* 0x000000100f0f7224 */ /* 0x004fc600078e020e */
[----:B------:R-:W2:Y:S04]  /*02c0*/  LDG.E R16, desc[UR12][R4.64] ;  /* 0x0000000c04107981 */ /* 0x000ea8000c1e1900 */
[----:B------:R-:W2:Y:S01]  /*02d0*/  LDG.E R14, desc[UR12][R4.64+0x4] ;  /* 0x0000040c040e7981 */ /* 0x000ea2000c1e1900 */
[----:B---3--:R-:W-:-:S03]  /*02e0*/  IMAD R24, R24, R25, R15 ;  /* 0x0000001918187224 */ /* 0x008fc600078e020f */
[----:B------:R-:W3:Y:S04]  /*02f0*/  LDG.E R15, desc[UR12][R2.64+0x1000] ;  /* 0x0010000c020f7981 */ /* 0x000ee8000c1e1900 */
[----:B------:R-:W3:Y:S01]  /*0300*/  LDG.E R25, desc[UR12][R2.64+0x5000] ;  /* 0x0050000c02197981 */ /* 0x000ee2000c1e1900 */
[----:B----4-:R-:W-:-:S03]  /*0310*/  IMAD R24, R19, R18, R24 ;  /* 0x0000001213187224 */ /* 0x010fc600078e0218 */
[----:B------:R-:W4:Y:S04]  /*0320*/  LDG.E R18, desc[UR12][R4.64+0x8] ;  /* 0x0000080c04127981 */ /* 0x000f28000c1e1900 */
[----:B------:R-:W4:Y:S01]  /*0330*/  LDG.E R19, desc[UR12][R2.64+0x2000] ;  /* 0x0020000c02137981 */ /* 0x000f22000c1e1900 */
[----:B-----5:R-:W-:-:S03]  /*0340*/  IMAD R24, R20, R21, R24 ;  /* 0x0000001514187224 */ /* 0x020fc600078e0218 */
[----:B------:R-:W5:Y:S04]  /*0350*/  LDG.E R20, desc[UR12][R4.64+0xc] ;  /* 0x00000c0c04147981 */ /* 0x000f68000c1e1900 */
[----:B------:R-:W5:Y:S01]  /*0360*/  LDG.E R21, desc[UR12][R2.64+0x3000] ;  /* 0x0030000c02157981 */ /* 0x000f62000c1e1900 */
[----:B------:R-:W-:-:S03]  /*0370*/  IMAD R24, R22, R23, R24 ;  /* 0x0000001716187224 */ /* 0x000fc600078e0218 */
[----:B------:R-:W5:Y:S04]  /*0380*/  LDG.E R22, desc[UR12][R4.64+0x10] ;  /* 0x0000100c04167981 */ /* 0x000f68000c1e1900 */
[----:B------:R-:W5:Y:S01]  /*0390*/  LDG.E R23, desc[UR12][R2.64+0x4000] ;  /* 0x0040000c02177981 */ /* 0x000f62000c1e1900 */
[----:B------:R-:W-:-:S03]  /*03a0*/  IMAD R28, R12, R13, R24 ;  /* 0x0000000d0c1c7224 */ /* 0x000fc600078e0218 */
[----:B------:R-:W5:Y:S04]  /*03b0*/  LDG.E R24, desc[UR12][R4.64+0x14] ;  /* 0x0000140c04187981 */ /* 0x000f68000c1e1900 */
[----:B------:R-:W5:Y:S04]  /*03c0*/  LDG.E R12, desc[UR12][R4.64+0x18] ;  /* 0x0000180c040c7981 */ /* 0x000f68000c1e1900 */
[----:B------:R-:W5:Y:S01]  /*03d0*/  LDG.E R13, desc[UR12][R2.64+0x6000] ;  /* 0x0060000c020d7981 */ /* 0x000f62000c1e1900 */
[----:B------:R-:W-:-:S04]  /*03e0*/  IMAD R9, R10, R9, R28 ;  /* 0x000000090a097224 */ /* 0x000fc800078e021c */
[----:B------:R-:W-:Y:S01]  /*03f0*/  IMAD R8, R8, R11, R9 ;  /* 0x0000000b08087224 */ /* 0x000fe200078e0209 */
[----:B------:R-:W-:-:S04]  /*0400*/  UIADD3 UR4, UPT, UPT, UR4, 0x10, URZ ;  /* 0x0000001004047890 */ /* 0x000fc8000fffe0ff */
[----:B------:R-:W-:Y:S01]  /*0410*/  UISETP.NE.AND UP0, UPT, UR4, 0x400, UPT ;  /* 0x000004000400788c */ /* 0x000fe2000bf05270 */
[----:B------:R-:W-:Y:S02]  /*0420*/  IADD3 R7, PT, PT, R7, 0x10, RZ ;  /* 0x0000001007077810 */ /* 0x000fe40007ffe0ff */
[----:B------:R-:W-:Y:S01]  /*0430*/  IADD3 R6, PT, PT, R6, 0x4000, RZ ;  /* 0x0000400006067810 */ /* 0x000fe20007ffe0ff */
[----:B--2---:R-:W-:-:S04]  /*0440*/  IMAD R8, R16, R17, R8 ;  /* 0x0000001110087224 */ /* 0x004fc800078e0208 */
[----:B---3--:R-:W-:-:S04]  /*0450*/  IMAD R8, R14, R15, R8 ;  /* 0x0000000f0e087224 */ /* 0x008fc800078e0208 */
[----:B----4-:R-:W-:-:S04]  /*0460*/  IMAD R8, R18, R19, R8 ;  /* 0x0000001312087224 */ /* 0x010fc800078e0208 */
[----:B-----5:R-:W-:-:S04]  /*0470*/  IMAD R8, R20, R21, R8 ;  /* 0x0000001514087224 */ /* 0x020fc800078e0208 */
[----:B------:R-:W-:-:S04]  /*0480*/  IMAD R8, R22, R23, R8 ;  /* 0x0000001716087224 */ /* 0x000fc800078e0208 */
[----:B------:R-:W-:-:S04]  /*0490*/  IMAD R8, R24, R25, R8 ;  /* 0x0000001918087224 */ /* 0x000fc800078e0208 */
[----:B------:R-:W-:-:S04]  /*04a0*/  IMAD R8, R12, R13, R8 ;  /* 0x0000000d0c087224 */ /* 0x000fc800078e0208 */
[----:B------:R-:W-:Y:S01]  /*04b0*/  IMAD R14, R26, R27, R8 ;  /* 0x0000001b1a0e7224 */ /* 0x000fe200078e0208 */
[----:B------:R-:W-:Y:S06]  /*04c0*/  BRA.U UP0, `(.L_x_7) ;  /* 0xfffffffd00147547 */ /* 0x000fec000b83ffff */
[----:B------:R-:W0:Y:S02]  /*04d0*/  LDC.64 R2, c[0x0][0x380] ;  /* 0x0000e000ff027b82 */ /* 0x000e240000000a00 */
[----:B0-----:R-:W-:-:S05]  /*04e0*/  IMAD.WIDE R2, R0, 0x4, R2 ;  /* 0x0000000400027825 */ /* 0x001fca00078e0202 */
[----:B------:R-:W-:Y:S01]  /*04f0*/  STG.E desc[UR12][R2.64], R14 ;  /* 0x0000000e02007986 */ /* 0x000fe2000c10190c */
[----:B------:R-:W-:Y:S05]  /*0500*/  EXIT ;  /* 0x000000000000794d */ /* 0x000fea0003800000 */
.L_x_8:
        /* <DEDUP_REMOVED lines=15> */
.L_x_10:


//--------------------- .nv.global.init           --------------------------
	.section	.nv.global.init,"aw",@progbits
.nv.global.init:
	.type		$str,@object
	.size		$str,($str$4 - $str)
$str:
        /*0000*/ 	.byte	0x74, 0x69, 0x64, 0x3d, 0x25, 0x64, 0x2c, 0x20, 0x47, 0x4d, 0x32, 0x5b, 0x30, 0x5d, 0x3d, 0x25
        /*0010*/ 	.byte	0x64, 0x20, 0x53, 0x4d, 0x32, 0x5b, 0x30, 0x5d, 0x3d, 0x25, 0x64, 0x0a, 0x00
	.type		$str$4,@object
	.size		$str$4,($str$2 - $str$4)
$str$4:
        /*001d*/ 	.byte	0x74, 0x69, 0x64, 0x3d, 0x25, 0x64, 0x2c, 0x20, 0x47, 0x4d, 0x33, 0x5b, 0x31, 0x5d, 0x3d, 0x25
        /*002d*/ 	.byte	0x64, 0x20, 0x53, 0x4d, 0x33, 0x5b, 0x31, 0x5d, 0x3d, 0x25, 0x64, 0x0a, 0x00
	.type		$str$2,@object
	.size		$str$2,($str$1 - $str$2)
$str$2:
        /*003a*/ 	.byte	0x74, 0x69, 0x64, 0x3d, 0x25, 0x64, 0x2c, 0x20, 0x47, 0x4d, 0x32, 0x5b, 0x32, 0x5d, 0x3d, 0x25
        /*004a*/ 	.byte	0x64, 0x20, 0x53, 0x4d, 0x32, 0x5b, 0x32, 0x5d, 0x3d, 0x25, 0x64, 0x0a, 0x00
	.type		$str$1,@object
	.size		$str$1,($str$5 - $str$1)
$str$1:
        /*0057*/ 	.byte	0x74, 0x69, 0x64, 0x3d, 0x25, 0x64, 0x2c, 0x20, 0x47, 0x4d, 0x32, 0x5b, 0x31, 0x5d, 0x3d, 0x25
        /*0067*/ 	.byte	0x64, 0x20, 0x53, 0x4d, 0x32, 0x5b, 0x31, 0x5d, 0x3d, 0x25, 0x64, 0x0a, 0x00
	.type		$str$5,@object
	.size		$str$5,($str$3 - $str$5)
$str$5:
        /*0074*/ 	.byte	0x74, 0x69, 0x64, 0x3d, 0x25, 0x64, 0x2c, 0x20, 0x47, 0x4d, 0x33, 0x5b, 0x32, 0x5d, 0x3d, 0x25
        /*0084*/ 	.byte	0x64, 0x20, 0x53, 0x4d, 0x33, 0x5b, 0x32, 0x5d, 0x3d, 0x25, 0x64, 0x0a, 0x00
	.type		$str$3,@object
	.size		$str$3,(.L_3 - $str$3)
$str$3:
        /*0091*/ 	.byte	0x74, 0x69, 0x64, 0x3d, 0x25, 0x64, 0x2c, 0x20, 0x47, 0x4d, 0x33, 0x5b, 0x30, 0x5d, 0x3d, 0x25
        /*00a1*/ 	.byte	0x64, 0x20, 0x53, 0x4d, 0x33, 0x5b, 0x30, 0x5d, 0x3d, 0x25, 0x64, 0x0a, 0x00
.L_3:


//--------------------- .nv.shared._Z19cudaMatrixMulSharedPiS_S_ --------------------------
	.section	.nv.shared._Z19cudaMatrixMulSharedPiS_S_,"aw",@nobits
	.sectionflags	@""
	.align	4
.nv.shared._Z19cudaMatrixMulSharedPiS_S_:
	.zero		50176


//--------------------- .nv.shared.reserved.0     --------------------------
	.section	.nv.shared.reserved.0,"aw",@nobits
	.weak		__nv_reservedSMEM_offset_0_alias
	.size		__nv_reservedSMEM_offset_0_alias, 0, 64
	.other		__nv_reservedSMEM_offset_0_alias,@"STO_CUDA_RESERVED_SHARED STV_DEFAULT"
__nv_reservedSMEM_offset_0_alias:
	.zero		0
	.zero		64


//--------------------- .nv.constant0._Z19cudaMatrixMulSharedPiS_S_ --------------------------
	.section	.nv.constant0._Z19cudaMatrixMulSharedPiS_S_,"a",@progbits
	.sectionflags	@""
	.align	4
.nv.constant0._Z19cudaMatrixMulSharedPiS_S_:
	.zero		920


//--------------------- .nv.constant0._Z13cudaMatrixMulPiS_S_ --------------------------
	.section	.nv.constant0._Z13cudaMatrixMulPiS_S_,"a",@progbits
	.sectionflags	@""
	.align	4
.nv.constant0._Z13cudaMatrixMulPiS_S_:
	.zero		920


//--------------------- SYMBOLS --------------------------

	.type		.nv.reservedSmem.offset0,@object
	.size		.nv.reservedSmem.offset0,0x4
	.type		.nv.reservedSmem.cap,@object
	.size		.nv.reservedSmem.cap,0x4
	.type		vprintf,@function
